//
// Generated by NVIDIA NVVM Compiler
//
// Compiler Build ID: CL-36424714
// Cuda compilation tools, release 13.0, V13.0.88
// Based on NVVM 20.0.0
//

.version 9.0
.target sm_100
.address_size 64

	// .globl	_Z17apply_copy_kernelP6float2S0_ii

.visible .entry _Z17apply_copy_kernelP6float2S0_ii(
	.param .u64 .ptr .align 1 _Z17apply_copy_kernelP6float2S0_ii_param_0,
	.param .u64 .ptr .align 1 _Z17apply_copy_kernelP6float2S0_ii_param_1,
	.param .u32 _Z17apply_copy_kernelP6float2S0_ii_param_2,
	.param .u32 _Z17apply_copy_kernelP6float2S0_ii_param_3
)
{
	.reg .pred 	%p<11>;
	.reg .b32 	%r<15>;
	.reg .b32 	%f<17>;
	.reg .b64 	%rd<8>;

	ld.param.u64 	%rd3, [_Z17apply_copy_kernelP6float2S0_ii_param_0];
	ld.param.u64 	%rd4, [_Z17apply_copy_kernelP6float2S0_ii_param_1];
	ld.param.u32 	%r8, [_Z17apply_copy_kernelP6float2S0_ii_param_2];
	ld.param.u32 	%r7, [_Z17apply_copy_kernelP6float2S0_ii_param_3];
	mov.u32 	%r9, %ctaid.x;
	mov.u32 	%r10, %ntid.x;
	mov.u32 	%r11, %tid.x;
	mad.lo.s32 	%r1, %r9, %r10, %r11;
	setp.ge.s32 	%p1, %r1, %r8;
	setp.lt.s32 	%p2, %r7, 1;
	or.pred  	%p3, %p1, %p2;
	@%p3 bra 	$L__BB0_12;
	cvta.to.global.u64 	%rd5, %rd3;
	cvta.to.global.u64 	%rd6, %rd4;
	mul.wide.s32 	%rd7, %r1, 8;
	add.s64 	%rd1, %rd5, %rd7;
	add.s64 	%rd2, %rd6, %rd7;
	and.b32  	%r2, %r7, 15;
	setp.lt.u32 	%p4, %r7, 16;
	@%p4 bra 	$L__BB0_4;
	ld.global.v2.f32 	{%f16, %f15}, [%rd1];
	and.b32  	%r12, %r7, 2147483632;
	neg.s32 	%r14, %r12;
$L__BB0_3:
	.pragma "nounroll";
	st.global.v2.f32 	[%rd2], {%f16, %f15};
	ld.global.v2.f32 	{%f7, %f8}, [%rd1];
	st.global.v2.f32 	[%rd2], {%f7, %f8};
	ld.global.v2.f32 	{%f16, %f15}, [%rd1];
	st.global.v2.f32 	[%rd2], {%f16, %f15};
	add.s32 	%r14, %r14, 16;
	setp.ne.s32 	%p5, %r14, 0;
	@%p5 bra 	$L__BB0_3;
$L__BB0_4:
	setp.eq.s32 	%p6, %r2, 0;
	@%p6 bra 	$L__BB0_12;
	and.b32  	%r6, %r7, 7;
	setp.lt.u32 	%p7, %r2, 8;
	@%p7 bra 	$L__BB0_7;
	ld.global.v2.f32 	{%f9, %f10}, [%rd1];
	st.global.v2.f32 	[%rd2], {%f9, %f10};
$L__BB0_7:
	setp.eq.s32 	%p8, %r6, 0;
	@%p8 bra 	$L__BB0_12;
	setp.lt.u32 	%p9, %r6, 4;
	@%p9 bra 	$L__BB0_10;
	ld.global.v2.f32 	{%f11, %f12}, [%rd1];
	st.global.v2.f32 	[%rd2], {%f11, %f12};
$L__BB0_10:
	and.b32  	%r13, %r7, 3;
	setp.eq.s32 	%p10, %r13, 0;
	@%p10 bra 	$L__BB0_12;
	ld.global.v2.f32 	{%f13, %f14}, [%rd1];
	st.global.v2.f32 	[%rd2], {%f13, %f14};
$L__BB0_12:
	ret;

}


// ===== COMPILED SASS (sm_100) =====

	.target	sm_100

	.elftype	@"ET_EXEC"


//--------------------- .note.nv.tkinfo           --------------------------
	.section	.note.nv.tkinfo,"",@"SHT_NOTE"
	.sectionflags	@"SHF_NOTE_NV_TKINFO"
	.tkinfo
        /*0018*/ 	.word	0x00000002
        /*0030*/ 	.string	""
        /*0030*/ 	.string	"ptxas"
        /*0030*/ 	.string	"Cuda compilation tools, release 13.0, V13.0.88"
        /*0030*/ 	.string	"Build cuda_13.0.r13.0/compiler.36424714_0"
        /*0030*/ 	.string	"-arch sm_100 -m 64 "



//--------------------- .note.nv.cuinfo           --------------------------
	.section	.note.nv.cuinfo,"",@"SHT_NOTE"
	.sectionflags	@"SHF_NOTE_NV_CUINFO"
        /*0018*/ 	.short	0x0002
        /*001a*/ 	.short	0x0064
        /*001c*/ 	.short	0x0082
	.zero		2


//--------------------- .nv.info                  --------------------------
	.section	.nv.info,"",@"SHT_CUDA_INFO"
	.align	4


	//----- nvinfo : EIATTR_REGCOUNT
	.align		4
        /*0000*/ 	.byte	0x04, 0x2f
        /*0002*/ 	.short	(.L_1 - .L_0)
	.align		4
.L_0:
        /*0004*/ 	.word	index@(_Z17apply_copy_kernelP6float2S0_ii)
        /*0008*/ 	.word	0x0000000e


	//----- nvinfo : EIATTR_FRAME_SIZE
	.align		4
.L_1:
        /*000c*/ 	.byte	0x04, 0x11
        /*000e*/ 	.short	(.L_3 - .L_2)
	.align		4
.L_2:
        /*0010*/ 	.word	index@(_Z17apply_copy_kernelP6float2S0_ii)
        /*0014*/ 	.word	0x00000000


	//----- nvinfo : EIATTR_MIN_STACK_SIZE
	.align		4
.L_3:
        /*0018*/ 	.byte	0x04, 0x12
        /*001a*/ 	.short	(.L_5 - .L_4)
	.align		4
.L_4:
        /*001c*/ 	.word	index@(_Z17apply_copy_kernelP6float2S0_ii)
        /*0020*/ 	.word	0x00000000
.L_5:


//--------------------- .nv.compat                --------------------------
	.section	.nv.compat,"",@"SHT_CUDA_COMPAT_INFO"
	.align	4
        /*0000*/ 	.byte	0x02, 0x09, 0x00, 0x00, 0x02, 0x02, 0x01, 0x00, 0x02, 0x05, 0x05, 0x00, 0x03, 0x07, 0x01, 0x01
        /*0010*/ 	.byte	0x02, 0x03, 0x00, 0x00, 0x02, 0x06, 0x01, 0x00, 0x04, 0x0b, 0x08, 0x00, 0x09, 0x00, 0x00, 0x00
        /*0020*/ 	.byte	0x00, 0x00, 0x00, 0x00


//--------------------- .nv.info._Z17apply_copy_kernelP6float2S0_ii --------------------------
	.section	.nv.info._Z17apply_copy_kernelP6float2S0_ii,"",@"SHT_CUDA_INFO"
	.sectionflags	@""
	.align	4


	//----- nvinfo : EIATTR_CUDA_API_VERSION
	.align		4
        /*0000*/ 	.byte	0x04, 0x37
        /*0002*/ 	.short	(.L_7 - .L_6)
.L_6:
        /*0004*/ 	.word	0x00000082


	//----- nvinfo : EIATTR_KPARAM_INFO
	.align		4
.L_7:
        /*0008*/ 	.byte	0x04, 0x17
        /*000a*/ 	.short	(.L_9 - .L_8)
.L_8:
        /*000c*/ 	.word	0x00000000
        /*0010*/ 	.short	0x0003
        /*0012*/ 	.short	0x0014
        /*0014*/ 	.byte	0x00, 0xf0, 0x11, 0x00


	//----- nvinfo : EIATTR_KPARAM_INFO
	.align		4
.L_9:
        /*0018*/ 	.byte	0x04, 0x17
        /*001a*/ 	.short	(.L_11 - .L_10)
.L_10:
        /*001c*/ 	.word	0x00000000
        /*0020*/ 	.short	0x0002
        /*0022*/ 	.short	0x0010
        /*0024*/ 	.byte	0x00, 0xf0, 0x11, 0x00


	//----- nvinfo : EIATTR_KPARAM_INFO
	.align		4
.L_11:
        /*0028*/ 	.byte	0x04, 0x17
        /*002a*/ 	.short	(.L_13 - .L_12)
.L_12:
        /*002c*/ 	.word	0x00000000
        /*0030*/ 	.short	0x0001
        /*0032*/ 	.short	0x0008
        /*0034*/ 	.byte	0x00, 0xf5, 0x21, 0x00


	//----- nvinfo : EIATTR_KPARAM_INFO
	.align		4
.L_13:
        /*0038*/ 	.byte	0x04, 0x17
        /*003a*/ 	.short	(.L_15 - .L_14)
.L_14:
        /*003c*/ 	.word	0x00000000
        /*0040*/ 	.short	0x0000
        /*0042*/ 	.short	0x0000
        /*0044*/ 	.byte	0x00, 0xf5, 0x21, 0x00


	//----- nvinfo : EIATTR_SPARSE_MMA_MASK
	.align		4
.L_15:
        /*0048*/ 	.byte	0x03, 0x50
        /*004a*/ 	.short	0x0000


	//----- nvinfo : EIATTR_MAXREG_COUNT
	.align		4
        /*004c*/ 	.byte	0x03, 0x1b
        /*004e*/ 	.short	0x00ff


	//----- nvinfo : EIATTR_MERCURY_ISA_VERSION
	.align		4
        /*0050*/ 	.byte	0x03, 0x5f
        /*0052*/ 	.short	0x0101


	//----- nvinfo : EIATTR_VRC_CTA_INIT_COUNT
	.align		4
        /*0054*/ 	.byte	0x02, 0x4a
	.zero		1
	.zero		1


	//----- nvinfo : EIATTR_EXIT_INSTR_OFFSETS
	.align		4
        /*0058*/ 	.byte	0x04, 0x1c
        /*005a*/ 	.short	(.L_17 - .L_16)


	//   ....[0]....
.L_16:
        /*005c*/ 	.word	0x00000080


	//   ....[1]....
        /*0060*/ 	.word	0x000001d0


	//   ....[2]....
        /*0064*/ 	.word	0x00000240


	//   ....[3]....
        /*0068*/ 	.word	0x000002a0


	//   ....[4]....
        /*006c*/ 	.word	0x000002d0


	//----- nvinfo : EIATTR_CBANK_PARAM_SIZE
	.align		4
.L_17:
        /*0070*/ 	.byte	0x03, 0x19
        /*0072*/ 	.short	0x0018


	//----- nvinfo : EIATTR_PARAM_CBANK
	.align		4
        /*0074*/ 	.byte	0x04, 0x0a
        /*0076*/ 	.short	(.L_19 - .L_18)
	.align		4
.L_18:
        /*0078*/ 	.word	index@(.nv.constant0._Z17apply_copy_kernelP6float2S0_ii)
        /*007c*/ 	.short	0x0380
        /*007e*/ 	.short	0x0018


	//----- nvinfo : EIATTR_SW_WAR
	.align		4
.L_19:
        /*0080*/ 	.byte	0x04, 0x36
        /*0082*/ 	.short	(.L_21 - .L_20)
.L_20:
        /*0084*/ 	.word	0x00000008
.L_21:


//--------------------- .nv.callgraph             --------------------------
	.section	.nv.callgraph,"",@"SHT_CUDA_CALLGRAPH"
	.align	4
	.sectionentsize	8
	.align		4
        /*0000*/ 	.word	0x00000000
	.align		4
        /*0004*/ 	.word	0xffffffff
	.align		4
        /*0008*/ 	.word	0x00000000
	.align		4
        /*000c*/ 	.word	0xfffffffe
	.align		4
        /*0010*/ 	.word	0x00000000
	.align		4
        /*0014*/ 	.word	0xfffffffd
	.align		4
        /*0018*/ 	.word	0x00000000
	.align		4
        /*001c*/ 	.word	0xfffffffc


//--------------------- .text._Z17apply_copy_kernelP6float2S0_ii --------------------------
	.section	.text._Z17apply_copy_kernelP6float2S0_ii,"ax",@progbits
	.align	128
        .global         _Z17apply_copy_kernelP6float2S0_ii
        .type           _Z17apply_copy_kernelP6float2S0_ii,@function
        .size           _Z17apply_copy_kernelP6float2S0_ii,(.L_x_5 - _Z17apply_copy_kernelP6float2S0_ii)
        .other          _Z17apply_copy_kernelP6float2S0_ii,@"STO_CUDA_ENTRY STV_DEFAULT"
_Z17apply_copy_kernelP6float2S0_ii:
.text._Z17apply_copy_kernelP6float2S0_ii:
[----:B------:R-:W-:Y:S01]  /*0000*/  LDC R1, c[0x0][0x37c] ;  /* 0x0000df00ff017b82 */ /* 0x000fe20000000800 */
[----:B------:R-:W0:Y:S07]  /*0010*/  S2R R0, SR_TID.X ;  /* 0x0000000000007919 */ /* 0x000e2e0000002100 */
[----:B------:R-:W0:Y:S08]  /*0020*/  S2UR UR4, SR_CTAID.X ;  /* 0x00000000000479c3 */ /* 0x000e300000002500 */
[----:B------:R-:W0:Y:S08]  /*0030*/  LDC R9, c[0x0][0x360] ;  /* 0x0000d800ff097b82 */ /* 0x000e300000000800 */
[----:B------:R-:W1:Y:S01]  /*0040*/  LDC.64 R2, c[0x0][0x390] ;  /* 0x0000e400ff027b82 */ /* 0x000e620000000a00 */
[----:B0-----:R-:W-:Y:S01]  /*0050*/  IMAD R9, R9, UR4, R0 ;  /* 0x0000000409097c24 */ /* 0x001fe2000f8e0200 */
[----:B-1----:R-:W-:-:S04]  /*0060*/  ISETP.GE.AND P0, PT, R3, 0x1, PT ;  /* 0x000000010300780c */ /* 0x002fc80003f06270 */
[----:B------:R-:W-:-:S13]  /*0070*/  ISETP.GE.OR P0, PT, R9, R2, !P0 ;  /* 0x000000020900720c */ /* 0x000fda0004706670 */
[----:B------:R-:W-:Y:S05]  /*0080*/  @P0 EXIT ;  /* 0x000000000000094d */ /* 0x000fea0003800000 */
[----:B------:R-:W0:Y:S01]  /*0090*/  LDC.64 R4, c[0x0][0x380] ;  /* 0x0000e000ff047b82 */ /* 0x000e220000000a00 */
[C---:B------:R-:W-:Y:S01]  /*00a0*/  ISETP.GE.U32.AND P1, PT, R3.reuse, 0x10, PT ;  /* 0x000000100300780c */ /* 0x040fe20003f26070 */
[----:B------:R-:W1:Y:S01]  /*00b0*/  LDCU.64 UR4, c[0x0][0x358] ;  /* 0x00006b00ff0477ac */ /* 0x000e620008000a00 */
[----:B------:R-:W-:-:S04]  /*00c0*/  LOP3.LUT R2, R3, 0xf, RZ, 0xc0, !PT ;  /* 0x0000000f03027812 */ /* 0x000fc800078ec0ff */
[----:B------:R-:W-:Y:S01]  /*00d0*/  ISETP.NE.AND P0, PT, R2, RZ, PT ;  /* 0x000000ff0200720c */ /* 0x000fe20003f05270 */
[----:B------:R-:W2:Y:S01]  /*00e0*/  LDC.64 R6, c[0x0][0x388] ;  /* 0x0000e200ff067b82 */ /* 0x000ea20000000a00 */
[----:B0-----:R-:W-:-:S04]  /*00f0*/  IMAD.WIDE R4, R9, 0x8, R4 ;  /* 0x0000000809047825 */ /* 0x001fc800078e0204 */
[----:B--2---:R-:W-:Y:S01]  /*0100*/  IMAD.WIDE R6, R9, 0x8, R6 ;  /* 0x0000000809067825 */ /* 0x004fe200078e0206 */
[----:B-1----:R-:W-:Y:S06]  /*0110*/  @!P1 BRA `(.L_x_0) ;  /* 0x00000000002c9947 */ /* 0x002fec0003800000 */
[----:B------:R0:W5:Y:S01]  /*0120*/  LDG.E.64 R8, desc[UR4][R4.64] ;  /* 0x0000000404087981 */ /* 0x000162000c1e1b00 */
[----:B------:R-:W-:-:S05]  /*0130*/  LOP3.LUT R0, R3, 0x7ffffff0, RZ, 0xc0, !PT ;  /* 0x7ffffff003007812 */ /* 0x000fca00078ec0ff */
[----:B------:R-:W-:-:S07]  /*0140*/  IMAD.MOV R0, RZ, RZ, -R0 ;  /* 0x000000ffff007224 */ /* 0x000fce00078e0a00 */
.L_x_1:
[----:B-----5:R1:W-:Y:S04]  /*0150*/  STG.E.64 desc[UR4][R6.64], R8 ;  /* 0x0000000806007986 */ /* 0x0203e8000c101b04 */
[----:B--2---:R-:W2:Y:S01]  /*0160*/  LDG.E.64 R10, desc[UR4][R4.64] ;  /* 0x00000004040a7981 */ /* 0x004ea2000c1e1b00 */
[----:B------:R-:W-:-:S05]  /*0170*/  VIADD R0, R0, 0x10 ;  /* 0x0000001000007836 */ /* 0x000fca0000000000 */
[----:B------:R-:W-:Y:S01]  /*0180*/  ISETP.NE.AND P1, PT, R0, RZ, PT ;  /* 0x000000ff0000720c */ /* 0x000fe20003f25270 */
[----:B--2---:R2:W-:Y:S04]  /*0190*/  STG.E.64 desc[UR4][R6.64], R10 ;  /* 0x0000000a06007986 */ /* 0x0045e8000c101b04 */
[----:B-1----:R-:W3:Y:S04]  /*01a0*/  LDG.E.64 R8, desc[UR4][R4.64] ;  /* 0x0000000404087981 */ /* 0x002ee8000c1e1b00 */
[----:B---3--:R2:W-:Y:S04]  /*01b0*/  STG.E.64 desc[UR4][R6.64], R8 ;  /* 0x0000000806007986 */ /* 0x0085e8000c101b04 */
[----:B------:R-:W-:Y:S05]  /*01c0*/  @P1 BRA `(.L_x_1) ;  /* 0xfffffffc00e01947 */ /* 0x000fea000383ffff */
.L_x_0:
[----:B------:R-:W-:Y:S05]  /*01d0*/  @!P0 EXIT ;  /* 0x000000000000894d */ /* 0x000fea0003800000 */
[----:B------:R-:W-:Y:S02]  /*01e0*/  ISETP.GE.U32.AND P0, PT, R2, 0x8, PT ;  /* 0x000000080200780c */ /* 0x000fe40003f06070 */
[----:B------:R-:W-:-:S04]  /*01f0*/  LOP3.LUT R0, R3, 0x7, RZ, 0xc0, !PT ;  /* 0x0000000703007812 */ /* 0x000fc800078ec0ff */
[----:B------:R-:W-:-:S07]  /*0200*/  ISETP.NE.AND P1, PT, R0, RZ, PT ;  /* 0x000000ff0000720c */ /* 0x000fce0003f25270 */
[----:B------:R-:W-:Y:S06]  /*0210*/  @!P0 BRA `(.L_x_2) ;  /* 0x0000000000088947 */ /* 0x000fec0003800000 */
[----:B--2---:R-:W2:Y:S04]  /*0220*/  LDG.E.64 R8, desc[UR4][R4.64] ;  /* 0x0000000404087981 */ /* 0x004ea8000c1e1b00 */
[----:B--2---:R1:W-:Y:S02]  /*0230*/  STG.E.64 desc[UR4][R6.64], R8 ;  /* 0x0000000806007986 */ /* 0x0043e4000c101b04 */
.L_x_2:
[----:B------:R-:W-:Y:S05]  /*0240*/  @!P1 EXIT ;  /* 0x000000000000994d */ /* 0x000fea0003800000 */
[----:B------:R-:W-:Y:S02]  /*0250*/  ISETP.GE.U32.AND P0, PT, R0, 0x4, PT ;  /* 0x000000040000780c */ /* 0x000fe40003f06070 */
[----:B------:R-:W-:-:S11]  /*0260*/  LOP3.LUT P1, RZ, R3, 0x3, RZ, 0xc0, !PT ;  /* 0x0000000303ff7812 */ /* 0x000fd6000782c0ff */
[----:B------:R-:W-:Y:S05]  /*0270*/  @!P0 BRA `(.L_x_3) ;  /* 0x0000000000088947 */ /* 0x000fea0003800000 */
[----:B------:R-:W3:Y:S04]  /*0280*/  LDG.E.64 R2, desc[UR4][R4.64] ;  /* 0x0000000404027981 */ /* 0x000ee8000c1e1b00 */
[----:B---3--:R3:W-:Y:S02]  /*0290*/  STG.E.64 desc[UR4][R6.64], R2 ;  /* 0x0000000206007986 */ /* 0x0087e4000c101b04 */
.L_x_3:
[----:B------:R-:W-:Y:S05]  /*02a0*/  @!P1 EXIT ;  /* 0x000000000000994d */ /* 0x000fea0003800000 */
[----:B0-----:R-:W4:Y:S04]  /*02b0*/  LDG.E.64 R4, desc[UR4][R4.64] ;  /* 0x0000000404047981 */ /* 0x001f28000c1e1b00 */
[----:B----4-:R-:W-:Y:S01]  /*02c0*/  STG.E.64 desc[UR4][R6.64], R4 ;  /* 0x0000000406007986 */ /* 0x010fe2000c101b04 */
[----:B------:R-:W-:Y:S05]  /*02d0*/  EXIT ;  /* 0x000000000000794d */ /* 0x000fea0003800000 */
.L_x_4:
[----:B------:R-:W-:-:S00]  /*02e0*/  BRA `(.L_x_4) ;  /* 0xfffffffc00fc7947 */ /* 0x000fc0000383ffff */
[----:B------:R-:W-:-:S00]  /*02f0*/  NOP ;  /* 0x0000000000007918 */ /* 0x000fc00000000000 */
        /* <DEDUP_REMOVED lines=8> */
.L_x_5:


//--------------------- .nv.shared.reserved.0     --------------------------
	.section	.nv.shared.reserved.0,"aw",@nobits
	.weak		__nv_reservedSMEM_offset_0_alias
	.size		__nv_reservedSMEM_offset_0_alias, 0, 64
	.other		__nv_reservedSMEM_offset_0_alias,@"STO_CUDA_RESERVED_SHARED STV_DEFAULT"
__nv_reservedSMEM_offset_0_alias:
	.zero		0
	.zero		64


//--------------------- .nv.constant0._Z17apply_copy_kernelP6float2S0_ii --------------------------
	.section	.nv.constant0._Z17apply_copy_kernelP6float2S0_ii,"a",@progbits
	.sectionflags	@""
	.align	4
.nv.constant0._Z17apply_copy_kernelP6float2S0_ii:
	.zero		920


//--------------------- SYMBOLS --------------------------

	.type		.nv.reservedSmem.offset0,@object
	.size		.nv.reservedSmem.offset0,0x4
